//
// Generated by NVIDIA NVVM Compiler
//
// Compiler Build ID: CL-36424714
// Cuda compilation tools, release 13.0, V13.0.88
// Based on NVVM 20.0.0
//

.version 9.0
.target sm_100
.address_size 64

	// .globl	_Z6RevWrdPcS_iPi
.extern .func  (.param .b32 func_retval0) vprintf
(
	.param .b64 vprintf_param_0,
	.param .b64 vprintf_param_1
)
;
.global .align 1 .b8 $str[11] = {105, 61, 37, 100, 32, 44, 106, 61, 37, 100};

.visible .entry _Z6RevWrdPcS_iPi(
	.param .u64 .ptr .align 1 _Z6RevWrdPcS_iPi_param_0,
	.param .u64 .ptr .align 1 _Z6RevWrdPcS_iPi_param_1,
	.param .u32 _Z6RevWrdPcS_iPi_param_2,
	.param .u64 .ptr .align 1 _Z6RevWrdPcS_iPi_param_3
)
{
	.local .align 8 .b8 	__local_depot0[8];
	.reg .b64 	%SP;
	.reg .b64 	%SPL;
	.reg .pred 	%p<7>;
	.reg .b16 	%rs<6>;
	.reg .b32 	%r<40>;
	.reg .b64 	%rd<23>;

	mov.u64 	%SPL, __local_depot0;
	cvta.local.u64 	%SP, %SPL;
	ld.param.u64 	%rd5, [_Z6RevWrdPcS_iPi_param_0];
	ld.param.u64 	%rd6, [_Z6RevWrdPcS_iPi_param_1];
	ld.param.u32 	%r24, [_Z6RevWrdPcS_iPi_param_2];
	ld.param.u64 	%rd7, [_Z6RevWrdPcS_iPi_param_3];
	cvta.to.global.u64 	%rd1, %rd6;
	cvta.to.global.u64 	%rd2, %rd5;
	cvta.to.global.u64 	%rd8, %rd7;
	add.u64 	%rd9, %SP, 0;
	add.u64 	%rd10, %SPL, 0;
	mov.u32 	%r25, %tid.x;
	mul.wide.u32 	%rd11, %r25, 4;
	add.s64 	%rd12, %rd8, %rd11;
	ld.global.u32 	%r1, [%rd12];
	ld.global.u32 	%r26, [%rd12+4];
	setp.eq.s32 	%p1, %r26, 0;
	selp.b32 	%r2, %r24, %r26, %p1;
	st.local.v2.u32 	[%rd10], {%r1, %r2};
	mov.u64 	%rd13, $str;
	cvta.global.u64 	%rd14, %rd13;
	{ // callseq 0, 0
	.param .b64 param0;
	st.param.b64 	[param0], %rd14;
	.param .b64 param1;
	st.param.b64 	[param1], %rd9;
	.param .b32 retval0;
	call.uni (retval0), 
	vprintf, 
	(
	param0, 
	param1
	);
	ld.param.b32 	%r27, [retval0];
	} // callseq 0
	setp.ge.s32 	%p2, %r1, %r2;
	@%p2 bra 	$L__BB0_8;
	add.s32 	%r33, %r2, -2;
	sub.s32 	%r29, %r2, %r1;
	and.b32  	%r4, %r29, 3;
	setp.eq.s32 	%p3, %r4, 0;
	mov.u32 	%r36, %r1;
	@%p3 bra 	$L__BB0_5;
	neg.s32 	%r31, %r4;
	mov.u32 	%r32, %r2;
	mov.u32 	%r36, %r1;
$L__BB0_3:
	.pragma "nounroll";
	cvt.s64.s32 	%rd15, %r33;
	add.s64 	%rd16, %rd1, %rd15;
	cvt.s64.s32 	%rd17, %r36;
	add.s64 	%rd18, %rd2, %rd17;
	ld.global.u8 	%rs1, [%rd18];
	add.s32 	%r33, %r33, -1;
	st.global.u8 	[%rd16], %rs1;
	add.s32 	%r36, %r36, 1;
	add.s32 	%r32, %r32, -1;
	add.s32 	%r31, %r31, 1;
	setp.ne.s32 	%p4, %r31, 0;
	@%p4 bra 	$L__BB0_3;
	add.s32 	%r33, %r32, -2;
$L__BB0_5:
	sub.s32 	%r30, %r1, %r2;
	setp.gt.u32 	%p5, %r30, -4;
	@%p5 bra 	$L__BB0_8;
	add.s64 	%rd3, %rd2, 1;
	sub.s32 	%r37, %r36, %r2;
	add.s64 	%rd4, %rd1, -1;
$L__BB0_7:
	cvt.s64.s32 	%rd19, %r36;
	add.s64 	%rd20, %rd3, %rd19;
	cvt.s64.s32 	%rd21, %r33;
	add.s64 	%rd22, %rd4, %rd21;
	ld.global.u8 	%rs2, [%rd20+-1];
	st.global.u8 	[%rd22+1], %rs2;
	ld.global.u8 	%rs3, [%rd20];
	st.global.u8 	[%rd22], %rs3;
	ld.global.u8 	%rs4, [%rd20+1];
	st.global.u8 	[%rd22+-1], %rs4;
	ld.global.u8 	%rs5, [%rd20+2];
	add.s32 	%r33, %r33, -4;
	st.global.u8 	[%rd22+-2], %rs5;
	add.s32 	%r36, %r36, 4;
	add.s32 	%r37, %r37, 4;
	setp.ne.s32 	%p6, %r37, 0;
	@%p6 bra 	$L__BB0_7;
$L__BB0_8:
	ret;

}


// ===== COMPILED SASS (sm_100) =====

	.target	sm_100

	.elftype	@"ET_EXEC"


//--------------------- .note.nv.tkinfo           --------------------------
	.section	.note.nv.tkinfo,"",@"SHT_NOTE"
	.sectionflags	@"SHF_NOTE_NV_TKINFO"
	.tkinfo
        /*0018*/ 	.word	0x00000002
        /*0030*/ 	.string	""
        /*0030*/ 	.string	"ptxas"
        /*0030*/ 	.string	"Cuda compilation tools, release 13.0, V13.0.88"
        /*0030*/ 	.string	"Build cuda_13.0.r13.0/compiler.36424714_0"
        /*0030*/ 	.string	"-arch sm_100 -m 64 "



//--------------------- .note.nv.cuinfo           --------------------------
	.section	.note.nv.cuinfo,"",@"SHT_NOTE"
	.sectionflags	@"SHF_NOTE_NV_CUINFO"
        /*0018*/ 	.short	0x0002
        /*001a*/ 	.short	0x0064
        /*001c*/ 	.short	0x0082
	.zero		2


//--------------------- .nv.info                  --------------------------
	.section	.nv.info,"",@"SHT_CUDA_INFO"
	.align	4


	//----- nvinfo : EIATTR_REGCOUNT
	.align		4
        /*0000*/ 	.byte	0x04, 0x2f
        /*0002*/ 	.short	(.L_2 - .L_1)
	.align		4
.L_1:
        /*0004*/ 	.word	index@(_Z6RevWrdPcS_iPi)
        /*0008*/ 	.word	0x00000018


	//----- nvinfo : EIATTR_FRAME_SIZE
	.align		4
.L_2:
        /*000c*/ 	.byte	0x04, 0x11
        /*000e*/ 	.short	(.L_4 - .L_3)
	.align		4
.L_3:
        /*0010*/ 	.word	index@(_Z6RevWrdPcS_iPi)
        /*0014*/ 	.word	0x00000008


	//----- nvinfo : EIATTR_MIN_STACK_SIZE
	.align		4
.L_4:
        /*0018*/ 	.byte	0x04, 0x12
        /*001a*/ 	.short	(.L_6 - .L_5)
	.align		4
.L_5:
        /*001c*/ 	.word	index@(_Z6RevWrdPcS_iPi)
        /*0020*/ 	.word	0x00000008
.L_6:


//--------------------- .nv.compat                --------------------------
	.section	.nv.compat,"",@"SHT_CUDA_COMPAT_INFO"
	.align	4
        /*0000*/ 	.byte	0x02, 0x09, 0x00, 0x00, 0x02, 0x02, 0x01, 0x00, 0x02, 0x05, 0x05, 0x00, 0x03, 0x07, 0x01, 0x01
        /*0010*/ 	.byte	0x02, 0x03, 0x00, 0x00, 0x02, 0x06, 0x01, 0x00, 0x04, 0x0b, 0x08, 0x00, 0x09, 0x00, 0x00, 0x00
        /*0020*/ 	.byte	0x00, 0x00, 0x00, 0x00


//--------------------- .nv.info._Z6RevWrdPcS_iPi --------------------------
	.section	.nv.info._Z6RevWrdPcS_iPi,"",@"SHT_CUDA_INFO"
	.sectionflags	@""
	.align	4


	//----- nvinfo : EIATTR_CUDA_API_VERSION
	.align		4
        /*0000*/ 	.byte	0x04, 0x37
        /*0002*/ 	.short	(.L_8 - .L_7)
.L_7:
        /*0004*/ 	.word	0x00000082


	//----- nvinfo : EIATTR_KPARAM_INFO
	.align		4
.L_8:
        /*0008*/ 	.byte	0x04, 0x17
        /*000a*/ 	.short	(.L_10 - .L_9)
.L_9:
        /*000c*/ 	.word	0x00000000
        /*0010*/ 	.short	0x0003
        /*0012*/ 	.short	0x0018
        /*0014*/ 	.byte	0x00, 0xf5, 0x21, 0x00


	//----- nvinfo : EIATTR_KPARAM_INFO
	.align		4
.L_10:
        /*0018*/ 	.byte	0x04, 0x17
        /*001a*/ 	.short	(.L_12 - .L_11)
.L_11:
        /*001c*/ 	.word	0x00000000
        /*0020*/ 	.short	0x0002
        /*0022*/ 	.short	0x0010
        /*0024*/ 	.byte	0x00, 0xf0, 0x11, 0x00


	//----- nvinfo : EIATTR_KPARAM_INFO
	.align		4
.L_12:
        /*0028*/ 	.byte	0x04, 0x17
        /*002a*/ 	.short	(.L_14 - .L_13)
.L_13:
        /*002c*/ 	.word	0x00000000
        /*0030*/ 	.short	0x0001
        /*0032*/ 	.short	0x0008
        /*0034*/ 	.byte	0x00, 0xf5, 0x21, 0x00


	//----- nvinfo : EIATTR_KPARAM_INFO
	.align		4
.L_14:
        /*0038*/ 	.byte	0x04, 0x17
        /*003a*/ 	.short	(.L_16 - .L_15)
.L_15:
        /*003c*/ 	.word	0x00000000
        /*0040*/ 	.short	0x0000
        /*0042*/ 	.short	0x0000
        /*0044*/ 	.byte	0x00, 0xf5, 0x21, 0x00


	//----- nvinfo : EIATTR_SPARSE_MMA_MASK
	.align		4
.L_16:
        /*0048*/ 	.byte	0x03, 0x50
        /*004a*/ 	.short	0x0000


	//----- nvinfo : EIATTR_MAXREG_COUNT
	.align		4
        /*004c*/ 	.byte	0x03, 0x1b
        /*004e*/ 	.short	0x00ff


	//----- nvinfo : EIATTR_EXTERNS
	.align		4
        /*0050*/ 	.byte	0x04, 0x0f
        /*0052*/ 	.short	(.L_18 - .L_17)


	//   ....[0]....
	.align		4
.L_17:
        /*0054*/ 	.word	index@(vprintf)


	//----- nvinfo : EIATTR_MERCURY_ISA_VERSION
	.align		4
.L_18:
        /*0058*/ 	.byte	0x03, 0x5f
        /*005a*/ 	.short	0x0101


	//----- nvinfo : EIATTR_VRC_CTA_INIT_COUNT
	.align		4
        /*005c*/ 	.byte	0x02, 0x4a
	.zero		1
	.zero		1


	//----- nvinfo : EIATTR_SYSCALL_OFFSETS
	.align		4
        /*0060*/ 	.byte	0x04, 0x46
        /*0062*/ 	.short	(.L_20 - .L_19)


	//   ....[0]....
.L_19:
        /*0064*/ 	.word	0x00000160


	//----- nvinfo : EIATTR_EXIT_INSTR_OFFSETS
	.align		4
.L_20:
        /*0068*/ 	.byte	0x04, 0x1c
        /*006a*/ 	.short	(.L_22 - .L_21)


	//   ....[0]....
.L_21:
        /*006c*/ 	.word	0x00000180


	//   ....[1]....
        /*0070*/ 	.word	0x00000340


	//   ....[2]....
        /*0074*/ 	.word	0x000004a0


	//----- nvinfo : EIATTR_CRS_STACK_SIZE
	.align		4
.L_22:
        /*0078*/ 	.byte	0x04, 0x1e
        /*007a*/ 	.short	(.L_24 - .L_23)
.L_23:
        /*007c*/ 	.word	0x00000000


	//----- nvinfo : EIATTR_CBANK_PARAM_SIZE
	.align		4
.L_24:
        /*0080*/ 	.byte	0x03, 0x19
        /*0082*/ 	.short	0x0020


	//----- nvinfo : EIATTR_PARAM_CBANK
	.align		4
        /*0084*/ 	.byte	0x04, 0x0a
        /*0086*/ 	.short	(.L_26 - .L_25)
	.align		4
.L_25:
        /*0088*/ 	.word	index@(.nv.constant0._Z6RevWrdPcS_iPi)
        /*008c*/ 	.short	0x0380
        /*008e*/ 	.short	0x0020


	//----- nvinfo : EIATTR_SW_WAR
	.align		4
.L_26:
        /*0090*/ 	.byte	0x04, 0x36
        /*0092*/ 	.short	(.L_28 - .L_27)
.L_27:
        /*0094*/ 	.word	0x00000008
.L_28:


//--------------------- .nv.callgraph             --------------------------
	.section	.nv.callgraph,"",@"SHT_CUDA_CALLGRAPH"
	.align	4
	.sectionentsize	8
	.align		4
        /*0000*/ 	.word	0x00000000
	.align		4
        /*0004*/ 	.word	0xffffffff
	.align		4
        /*0008*/ 	.word	index@(_Z6RevWrdPcS_iPi)
	.align		4
        /*000c*/ 	.word	index@(vprintf)
	.align		4
        /*0010*/ 	.word	0x00000000
	.align		4
        /*0014*/ 	.word	0xfffffffe
	.align		4
        /*0018*/ 	.word	0x00000000
	.align		4
        /*001c*/ 	.word	0xfffffffd
	.align		4
        /*0020*/ 	.word	0x00000000
	.align		4
        /*0024*/ 	.word	0xfffffffc


//--------------------- .nv.constant4             --------------------------
	.section	.nv.constant4,"a",@progbits
	.align	8
	.align		8
.nv.constant4:
        /*0000*/ 	.dword	vprintf
	.align		8
        /*0008*/ 	.dword	$str


//--------------------- .text._Z6RevWrdPcS_iPi    --------------------------
	.section	.text._Z6RevWrdPcS_iPi,"ax",@progbits
	.align	128
        .global         _Z6RevWrdPcS_iPi
        .type           _Z6RevWrdPcS_iPi,@function
        .size           _Z6RevWrdPcS_iPi,(.L_x_7 - _Z6RevWrdPcS_iPi)
        .other          _Z6RevWrdPcS_iPi,@"STO_CUDA_ENTRY STV_DEFAULT"
_Z6RevWrdPcS_iPi:
.text._Z6RevWrdPcS_iPi:
[----:B------:R-:W0:Y:S01]  /*0000*/  LDC R1, c[0x0][0x37c] ;  /* 0x0000df00ff017b82 */ /* 0x000e220000000800 */
[----:B------:R-:W1:Y:S07]  /*0010*/  S2R R5, SR_TID.X ;  /* 0x0000000000057919 */ /* 0x000e6e0000002100 */
[----:B------:R-:W1:Y:S01]  /*0020*/  LDC.64 R2, c[0x0][0x398] ;  /* 0x0000e600ff027b82 */ /* 0x000e620000000a00 */
[----:B------:R-:W2:Y:S01]  /*0030*/  LDCU.64 UR36, c[0x0][0x358] ;  /* 0x00006b00ff2477ac */ /* 0x000ea20008000a00 */
[----:B0-----:R-:W-:Y:S01]  /*0040*/  VIADD R1, R1, 0xfffffff8 ;  /* 0xfffffff801017836 */ /* 0x001fe20000000000 */
[----:B------:R-:W-:Y:S01]  /*0050*/  MOV R0, 0x0 ;  /* 0x0000000000007802 */ /* 0x000fe20000000f00 */
[----:B------:R-:W0:Y:S01]  /*0060*/  LDCU UR4, c[0x0][0x2f8] ;  /* 0x00005f00ff0477ac */ /* 0x000e220008000800 */
[----:B------:R-:W3:Y:S01]  /*0070*/  LDCU.64 UR6, c[0x4][0x8] ;  /* 0x01000100ff0677ac */ /* 0x000ee20008000a00 */
[----:B------:R-:W4:Y:S01]  /*0080*/  LDCU UR5, c[0x0][0x2fc] ;  /* 0x00005f80ff0577ac */ /* 0x000f220008000800 */
[----:B------:R-:W0:Y:S01]  /*0090*/  LDCU.128 UR40, c[0x0][0x380] ;  /* 0x00007000ff2877ac */ /* 0x000e220008000c00 */
[----:B-1----:R-:W-:-:S05]  /*00a0*/  IMAD.WIDE.U32 R2, R5, 0x4, R2 ;  /* 0x0000000405027825 */ /* 0x002fca00078e0002 */
[----:B--2---:R-:W2:Y:S04]  /*00b0*/  LDG.E R17, desc[UR36][R2.64+0x4] ;  /* 0x0000042402117981 */ /* 0x004ea8000c1e1900 */
[----:B------:R-:W5:Y:S01]  /*00c0*/  LDG.E R16, desc[UR36][R2.64] ;  /* 0x0000002402107981 */ /* 0x000f62000c1e1900 */
[----:B------:R1:W0:Y:S01]  /*00d0*/  LDC.64 R8, c[0x4][R0] ;  /* 0x0100000000087b82 */ /* 0x0002220000000a00 */
[----:B--2---:R-:W-:-:S13]  /*00e0*/  ISETP.NE.AND P0, PT, R17, RZ, PT ;  /* 0x000000ff1100720c */ /* 0x004fda0003f05270 */
[----:B------:R-:W5:Y:S01]  /*00f0*/  @!P0 LDC R17, c[0x0][0x390] ;  /* 0x0000e400ff118b82 */ /* 0x000f620000000800 */
[----:B0-----:R-:W-:Y:S01]  /*0100*/  IADD3 R6, P0, PT, R1, UR4, RZ ;  /* 0x0000000401067c10 */ /* 0x001fe2000ff1e0ff */
[----:B-----5:R1:W-:Y:S01]  /*0110*/  STL.64 [R1], R16 ;  /* 0x0000001001007387 */ /* 0x0203e20000100a00 */
[----:B---3--:R-:W-:Y:S02]  /*0120*/  IMAD.U32 R4, RZ, RZ, UR6 ;  /* 0x00000006ff047e24 */ /* 0x008fe4000f8e00ff */
[----:B------:R-:W-:Y:S02]  /*0130*/  IMAD.U32 R5, RZ, RZ, UR7 ;  /* 0x00000007ff057e24 */ /* 0x000fe4000f8e00ff */
[----:B----4-:R-:W-:-:S07]  /*0140*/  IMAD.X R7, RZ, RZ, UR5, P0 ;  /* 0x00000005ff077e24 */ /* 0x010fce00080e06ff */
[----:B------:R-:W-:-:S07]  /*0150*/  LEPC R20, `(.L_x_0) ;  /* 0x000000001014794e */ /* 0x000fce0000000000 */
[----:B-1----:R-:W-:Y:S05]  /*0160*/  CALL.ABS.NOINC R8 ;  /* 0x0000000008007343 */ /* 0x002fea0003c00000 */
.L_x_0:
[----:B------:R-:W-:-:S13]  /*0170*/  ISETP.GE.AND P0, PT, R16, R17, PT ;  /* 0x000000111000720c */ /* 0x000fda0003f06270 */
[----:B------:R-:W-:Y:S05]  /*0180*/  @P0 EXIT ;  /* 0x000000000000094d */ /* 0x000fea0003800000 */
[C---:B------:R-:W-:Y:S01]  /*0190*/  IMAD.IADD R0, R17.reuse, 0x1, -R16 ;  /* 0x0000000111007824 */ /* 0x040fe200078e0a10 */
[----:B------:R-:W-:Y:S01]  /*01a0*/  BSSY.RECONVERGENT B0, `(.L_x_1) ;  /* 0x0000017000007945 */ /* 0x000fe20003800200 */
[----:B------:R-:W-:Y:S01]  /*01b0*/  VIADD R7, R17, 0xfffffffe ;  /* 0xfffffffe11077836 */ /* 0x000fe20000000000 */
[----:B------:R-:W-:Y:S02]  /*01c0*/  MOV R6, R16 ;  /* 0x0000001000067202 */ /* 0x000fe40000000f00 */
[----:B------:R-:W-:-:S13]  /*01d0*/  LOP3.LUT P0, R0, R0, 0x3, RZ, 0xc0, !PT ;  /* 0x0000000300007812 */ /* 0x000fda000780c0ff */
[----:B------:R-:W-:Y:S05]  /*01e0*/  @!P0 BRA `(.L_x_2) ;  /* 0x0000000000488947 */ /* 0x000fea0003800000 */
[----:B------:R-:W-:Y:S01]  /*01f0*/  BSSY.RECONVERGENT B1, `(.L_x_3) ;  /* 0x0000010000017945 */ /* 0x000fe20003800200 */
[----:B------:R-:W-:Y:S02]  /*0200*/  IMAD.MOV R0, RZ, RZ, -R0 ;  /* 0x000000ffff007224 */ /* 0x000fe400078e0a00 */
[----:B------:R-:W-:Y:S02]  /*0210*/  IMAD.MOV.U32 R8, RZ, RZ, R17 ;  /* 0x000000ffff087224 */ /* 0x000fe400078e0011 */
[----:B------:R-:W-:-:S07]  /*0220*/  IMAD.MOV.U32 R6, RZ, RZ, R16 ;  /* 0x000000ffff067224 */ /* 0x000fce00078e0010 */
.L_x_4:
[----:B------:R-:W-:-:S04]  /*0230*/  IADD3 R2, P0, PT, R6, UR40, RZ ;  /* 0x0000002806027c10 */ /* 0x000fc8000ff1e0ff */
[----:B0-----:R-:W-:-:S06]  /*0240*/  LEA.HI.X.SX32 R3, R6, UR41, 0x1, P0 ;  /* 0x0000002906037c11 */ /* 0x001fcc00080f0eff */
[----:B------:R-:W2:Y:S01]  /*0250*/  LDG.E.U8 R3, desc[UR36][R2.64] ;  /* 0x0000002402037981 */ /* 0x000ea2000c1e1100 */
[C---:B------:R-:W-:Y:S01]  /*0260*/  IADD3 R4, P0, PT, R7.reuse, UR42, RZ ;  /* 0x0000002a07047c10 */ /* 0x040fe2000ff1e0ff */
[----:B------:R-:W-:Y:S01]  /*0270*/  VIADD R0, R0, 0x1 ;  /* 0x0000000100007836 */ /* 0x000fe20000000000 */
[----:B------:R-:W-:Y:S01]  /*0280*/  IADD3 R8, PT, PT, R8, -0x1, RZ ;  /* 0xffffffff08087810 */ /* 0x000fe20007ffe0ff */
[----:B------:R-:W-:Y:S01]  /*0290*/  VIADD R6, R6, 0x1 ;  /* 0x0000000106067836 */ /* 0x000fe20000000000 */
[C---:B------:R-:W-:Y:S01]  /*02a0*/  LEA.HI.X.SX32 R5, R7.reuse, UR43, 0x1, P0 ;  /* 0x0000002b07057c11 */ /* 0x040fe200080f0eff */
[----:B------:R-:W-:Y:S01]  /*02b0*/  VIADD R7, R7, 0xffffffff ;  /* 0xffffffff07077836 */ /* 0x000fe20000000000 */
[----:B------:R-:W-:-:S03]  /*02c0*/  ISETP.NE.AND P0, PT, R0, RZ, PT ;  /* 0x000000ff0000720c */ /* 0x000fc60003f05270 */
[----:B--2---:R0:W-:Y:S10]  /*02d0*/  STG.E.U8 desc[UR36][R4.64], R3 ;  /* 0x0000000304007986 */ /* 0x0041f4000c101124 */
[----:B------:R-:W-:Y:S05]  /*02e0*/  @P0 BRA `(.L_x_4) ;  /* 0xfffffffc00d00947 */ /* 0x000fea000383ffff */
[----:B------:R-:W-:Y:S05]  /*02f0*/  BSYNC.RECONVERGENT B1 ;  /* 0x0000000000017941 */ /* 0x000fea0003800200 */
.L_x_3:
[----:B------:R-:W-:-:S07]  /*0300*/  VIADD R7, R8, 0xfffffffe ;  /* 0xfffffffe08077836 */ /* 0x000fce0000000000 */
.L_x_2:
[----:B------:R-:W-:Y:S05]  /*0310*/  BSYNC.RECONVERGENT B0 ;  /* 0x0000000000007941 */ /* 0x000fea0003800200 */
.L_x_1:
[----:B------:R-:W-:-:S05]  /*0320*/  IMAD.IADD R0, R16, 0x1, -R17 ;  /* 0x0000000110007824 */ /* 0x000fca00078e0a11 */
[----:B------:R-:W-:-:S13]  /*0330*/  ISETP.GT.U32.AND P0, PT, R0, -0x4, PT ;  /* 0xfffffffc0000780c */ /* 0x000fda0003f04070 */
[----:B------:R-:W-:Y:S05]  /*0340*/  @P0 EXIT ;  /* 0x000000000000094d */ /* 0x000fea0003800000 */
[----:B------:R-:W1:Y:S01]  /*0350*/  LDC.64 R18, c[0x0][0x380] ;  /* 0x0000e000ff127b82 */ /* 0x000e620000000a00 */
[----:B------:R-:W-:-:S07]  /*0360*/  IADD3 R17, PT, PT, -R17, R6, RZ ;  /* 0x0000000611117210 */ /* 0x000fce0007ffe1ff */
[----:B------:R-:W2:Y:S02]  /*0370*/  LDC.64 R20, c[0x0][0x388] ;  /* 0x0000e200ff147b82 */ /* 0x000ea40000000a00 */
.L_x_5:
[----:B-1----:R-:W-:-:S04]  /*0380*/  IADD3.X R2, P0, PT, R6, R18, RZ, PT, !PT ;  /* 0x0000001206027210 */ /* 0x002fc80003f1e4ff */
[----:B0-----:R-:W-:-:S05]  /*0390*/  LEA.HI.X.SX32 R3, R6, R19, 0x1, P0 ;  /* 0x0000001306037211 */ /* 0x001fca00000f0eff */
[----:B---3--:R-:W3:Y:S01]  /*03a0*/  LDG.E.U8 R9, desc[UR36][R2.64+-0x1] ;  /* 0xffffff2402097981 */ /* 0x008ee2000c1e1100 */
[----:B------:R-:W-:Y:S02]  /*03b0*/  SHF.R.S32.HI R0, RZ, 0x1f, R7 ;  /* 0x0000001fff007819 */ /* 0x000fe40000011407 */
[----:B--2---:R-:W-:-:S04]  /*03c0*/  IADD3 R4, P0, P1, R7, -0x1, R20 ;  /* 0xffffffff07047810 */ /* 0x004fc8000791e014 */
[----:B------:R-:W-:-:S05]  /*03d0*/  IADD3.X R5, PT, PT, R0, -0x1, R21, P0, P1 ;  /* 0xffffffff00057810 */ /* 0x000fca00007e2415 */
[----:B---3--:R3:W-:Y:S04]  /*03e0*/  STG.E.U8 desc[UR36][R4.64+0x1], R9 ;  /* 0x0000010904007986 */ /* 0x0087e8000c101124 */
[----:B------:R-:W2:Y:S04]  /*03f0*/  LDG.E.U8 R11, desc[UR36][R2.64] ;  /* 0x00000024020b7981 */ /* 0x000ea8000c1e1100 */
[----:B--2---:R3:W-:Y:S04]  /*0400*/  STG.E.U8 desc[UR36][R4.64], R11 ;  /* 0x0000000b04007986 */ /* 0x0047e8000c101124 */
[----:B------:R-:W2:Y:S04]  /*0410*/  LDG.E.U8 R13, desc[UR36][R2.64+0x1] ;  /* 0x00000124020d7981 */ /* 0x000ea8000c1e1100 */
[----:B--2---:R3:W-:Y:S04]  /*0420*/  STG.E.U8 desc[UR36][R4.64+-0x1], R13 ;  /* 0xffffff0d04007986 */ /* 0x0047e8000c101124 */
[----:B------:R-:W2:Y:S01]  /*0430*/  LDG.E.U8 R15, desc[UR36][R2.64+0x2] ;  /* 0x00000224020f7981 */ /* 0x000ea2000c1e1100 */
[----:B------:R-:W-:-:S02]  /*0440*/  VIADD R17, R17, 0x4 ;  /* 0x0000000411117836 */ /* 0x000fc40000000000 */
[----:B------:R-:W-:Y:S02]  /*0450*/  VIADD R7, R7, 0xfffffffc ;  /* 0xfffffffc07077836 */ /* 0x000fe40000000000 */
[----:B------:R-:W-:Y:S01]  /*0460*/  VIADD R6, R6, 0x4 ;  /* 0x0000000406067836 */ /* 0x000fe20000000000 */
[----:B------:R-:W-:Y:S01]  /*0470*/  ISETP.NE.AND P0, PT, R17, RZ, PT ;  /* 0x000000ff1100720c */ /* 0x000fe20003f05270 */
[----:B--2---:R3:W-:-:S12]  /*0480*/  STG.E.U8 desc[UR36][R4.64+-0x2], R15 ;  /* 0xfffffe0f04007986 */ /* 0x0047d8000c101124 */
[----:B------:R-:W-:Y:S05]  /*0490*/  @P0 BRA `(.L_x_5) ;  /* 0xfffffffc00b80947 */ /* 0x000fea000383ffff */
[----:B------:R-:W-:Y:S05]  /*04a0*/  EXIT ;  /* 0x000000000000794d */ /* 0x000fea0003800000 */
.L_x_6:
[----:B------:R-:W-:-:S00]  /*04b0*/  BRA `(.L_x_6) ;  /* 0xfffffffc00fc7947 */ /* 0x000fc0000383ffff */
[----:B------:R-:W-:-:S00]  /*04c0*/  NOP ;  /* 0x0000000000007918 */ /* 0x000fc00000000000 */
        /* <DEDUP_REMOVED lines=11> */
.L_x_7:


//--------------------- .nv.global.init           --------------------------
	.section	.nv.global.init,"aw",@progbits
.nv.global.init:
	.type		$str,@object
	.size		$str,(.L_0 - $str)
$str:
        /*0000*/ 	.byte	0x69, 0x3d, 0x25, 0x64, 0x20, 0x2c, 0x6a, 0x3d, 0x25, 0x64, 0x00
.L_0:


//--------------------- .nv.shared.reserved.0     --------------------------
	.section	.nv.shared.reserved.0,"aw",@nobits
	.weak		__nv_reservedSMEM_offset_0_alias
	.size		__nv_reservedSMEM_offset_0_alias, 0, 64
	.other		__nv_reservedSMEM_offset_0_alias,@"STO_CUDA_RESERVED_SHARED STV_DEFAULT"
__nv_reservedSMEM_offset_0_alias:
	.zero		0
	.zero		64


//--------------------- .nv.constant0._Z6RevWrdPcS_iPi --------------------------
	.section	.nv.constant0._Z6RevWrdPcS_iPi,"a",@progbits
	.sectionflags	@""
	.align	4
.nv.constant0._Z6RevWrdPcS_iPi:
	.zero		928


//--------------------- SYMBOLS --------------------------

	.type		.nv.reservedSmem.offset0,@object
	.size		.nv.reservedSmem.offset0,0x4
	.type		vprintf,@function
